//
// Generated by NVIDIA NVVM Compiler
//
// Compiler Build ID: CL-36424714
// Cuda compilation tools, release 13.0, V13.0.88
// Based on NVVM 20.0.0
//

.version 9.0
.target sm_100
.address_size 64

	// .globl	_Z8tcdbgpu2iiPjS_

.visible .entry _Z8tcdbgpu2iiPjS_(
	.param .u32 _Z8tcdbgpu2iiPjS__param_0,
	.param .u32 _Z8tcdbgpu2iiPjS__param_1,
	.param .u64 .ptr .align 1 _Z8tcdbgpu2iiPjS__param_2,
	.param .u64 .ptr .align 1 _Z8tcdbgpu2iiPjS__param_3
)
{
	.reg .pred 	%p<15>;
	.reg .b32 	%r<153>;
	.reg .b64 	%rd<45>;

	ld.param.u32 	%r42, [_Z8tcdbgpu2iiPjS__param_0];
	ld.param.u32 	%r41, [_Z8tcdbgpu2iiPjS__param_1];
	ld.param.u64 	%rd8, [_Z8tcdbgpu2iiPjS__param_3];
	cvta.to.global.u64 	%rd1, %rd8;
	mov.u32 	%r43, %ntid.x;
	mov.u32 	%r44, %ctaid.x;
	mov.u32 	%r45, %tid.x;
	mad.lo.s32 	%r1, %r43, %r44, %r45;
	setp.ge.s32 	%p1, %r1, %r42;
	@%p1 bra 	$L__BB0_21;
	mul.lo.s32 	%r2, %r41, %r1;
	setp.lt.s32 	%p2, %r41, 1;
	mov.b32 	%r150, 0;
	@%p2 bra 	$L__BB0_20;
	cvt.u64.u32 	%rd2, %r2;
	and.b32  	%r3, %r41, 7;
	and.b32  	%r4, %r41, 3;
	and.b32  	%r5, %r41, 2147483640;
	and.b32  	%r6, %r41, 1;
	neg.s32 	%r7, %r5;
	mul.wide.u32 	%rd9, %r2, 4;
	add.s64 	%rd4, %rd1, 16;
	add.s64 	%rd3, %rd4, %rd9;
	mov.b32 	%r133, 0;
	mov.u32 	%r150, %r133;
$L__BB0_3:
	add.s32 	%r48, %r133, %r2;
	mul.wide.u32 	%rd10, %r48, 4;
	add.s64 	%rd11, %rd1, %rd10;
	ld.global.u32 	%r10, [%rd11];
	setp.eq.s32 	%p3, %r10, 0;
	@%p3 bra 	$L__BB0_19;
	mov.b32 	%r135, 0;
$L__BB0_5:
	shr.u32 	%r50, %r10, %r135;
	and.b32  	%r51, %r50, 1;
	setp.eq.b32 	%p4, %r51, 1;
	not.pred 	%p5, %p4;
	@%p5 bra 	$L__BB0_18;
	setp.lt.u32 	%p6, %r41, 8;
	shl.b32 	%r54, %r133, 5;
	add.s32 	%r13, %r135, %r54;
	mov.b32 	%r144, 0;
	mov.u32 	%r149, %r144;
	@%p6 bra 	$L__BB0_9;
	mov.b32 	%r149, 0;
	mov.u32 	%r137, %r13;
	mov.u64 	%rd44, %rd3;
	mov.u32 	%r138, %r7;
$L__BB0_8:
	.pragma "nounroll";
	mul.wide.u32 	%rd12, %r137, 4;
	add.s64 	%rd13, %rd4, %rd12;
	ld.global.u32 	%r56, [%rd44+-16];
	ld.global.u32 	%r57, [%rd13+-16];
	and.b32  	%r58, %r57, %r56;
	popc.b32 	%r59, %r58;
	add.s32 	%r60, %r59, %r149;
	ld.global.u32 	%r61, [%rd44+-12];
	ld.global.u32 	%r62, [%rd13+-12];
	and.b32  	%r63, %r62, %r61;
	popc.b32 	%r64, %r63;
	add.s32 	%r65, %r64, %r60;
	ld.global.u32 	%r66, [%rd44+-8];
	ld.global.u32 	%r67, [%rd13+-8];
	and.b32  	%r68, %r67, %r66;
	popc.b32 	%r69, %r68;
	add.s32 	%r70, %r69, %r65;
	ld.global.u32 	%r71, [%rd44+-4];
	ld.global.u32 	%r72, [%rd13+-4];
	and.b32  	%r73, %r72, %r71;
	popc.b32 	%r74, %r73;
	add.s32 	%r75, %r74, %r70;
	ld.global.u32 	%r76, [%rd44];
	ld.global.u32 	%r77, [%rd13];
	and.b32  	%r78, %r77, %r76;
	popc.b32 	%r79, %r78;
	add.s32 	%r80, %r79, %r75;
	ld.global.u32 	%r81, [%rd44+4];
	ld.global.u32 	%r82, [%rd13+4];
	and.b32  	%r83, %r82, %r81;
	popc.b32 	%r84, %r83;
	add.s32 	%r85, %r84, %r80;
	ld.global.u32 	%r86, [%rd44+8];
	ld.global.u32 	%r87, [%rd13+8];
	and.b32  	%r88, %r87, %r86;
	popc.b32 	%r89, %r88;
	add.s32 	%r90, %r89, %r85;
	ld.global.u32 	%r91, [%rd44+12];
	ld.global.u32 	%r92, [%rd13+12];
	and.b32  	%r93, %r92, %r91;
	popc.b32 	%r94, %r93;
	add.s32 	%r149, %r94, %r90;
	add.s32 	%r138, %r138, 8;
	add.s64 	%rd44, %rd44, 32;
	add.s32 	%r137, %r137, 8;
	setp.ne.s32 	%p7, %r138, 0;
	mov.u32 	%r144, %r5;
	@%p7 bra 	$L__BB0_8;
$L__BB0_9:
	setp.eq.s32 	%p8, %r3, 0;
	@%p8 bra 	$L__BB0_17;
	add.s32 	%r96, %r3, -1;
	setp.lt.u32 	%p9, %r96, 3;
	@%p9 bra 	$L__BB0_12;
	cvt.u64.u32 	%rd14, %r144;
	add.s64 	%rd15, %rd14, %rd2;
	shl.b64 	%rd16, %rd15, 2;
	add.s64 	%rd17, %rd1, %rd16;
	ld.global.u32 	%r97, [%rd17];
	add.s32 	%r98, %r13, %r144;
	mul.wide.u32 	%rd18, %r98, 4;
	add.s64 	%rd19, %rd1, %rd18;
	ld.global.u32 	%r99, [%rd19];
	and.b32  	%r100, %r99, %r97;
	popc.b32 	%r101, %r100;
	add.s32 	%r102, %r101, %r149;
	ld.global.u32 	%r103, [%rd17+4];
	cvt.u64.u32 	%rd20, %r13;
	add.s64 	%rd21, %rd20, %rd14;
	shl.b64 	%rd22, %rd21, 2;
	add.s64 	%rd23, %rd1, %rd22;
	ld.global.u32 	%r104, [%rd23+4];
	and.b32  	%r105, %r104, %r103;
	popc.b32 	%r106, %r105;
	add.s32 	%r107, %r106, %r102;
	ld.global.u32 	%r108, [%rd17+8];
	ld.global.u32 	%r109, [%rd23+8];
	and.b32  	%r110, %r109, %r108;
	popc.b32 	%r111, %r110;
	add.s32 	%r112, %r111, %r107;
	ld.global.u32 	%r113, [%rd17+12];
	ld.global.u32 	%r114, [%rd23+12];
	and.b32  	%r115, %r114, %r113;
	popc.b32 	%r116, %r115;
	add.s32 	%r149, %r116, %r112;
	add.s32 	%r144, %r144, 4;
$L__BB0_12:
	setp.eq.s32 	%p10, %r4, 0;
	@%p10 bra 	$L__BB0_17;
	setp.eq.s32 	%p11, %r4, 1;
	@%p11 bra 	$L__BB0_15;
	cvt.u64.u32 	%rd24, %r144;
	add.s64 	%rd25, %rd24, %rd2;
	shl.b64 	%rd26, %rd25, 2;
	add.s64 	%rd27, %rd1, %rd26;
	ld.global.u32 	%r118, [%rd27];
	add.s32 	%r119, %r13, %r144;
	mul.wide.u32 	%rd28, %r119, 4;
	add.s64 	%rd29, %rd1, %rd28;
	ld.global.u32 	%r120, [%rd29];
	and.b32  	%r121, %r120, %r118;
	popc.b32 	%r122, %r121;
	add.s32 	%r123, %r122, %r149;
	ld.global.u32 	%r124, [%rd27+4];
	cvt.u64.u32 	%rd30, %r13;
	add.s64 	%rd31, %rd30, %rd24;
	shl.b64 	%rd32, %rd31, 2;
	add.s64 	%rd33, %rd1, %rd32;
	ld.global.u32 	%r125, [%rd33+4];
	and.b32  	%r126, %r125, %r124;
	popc.b32 	%r127, %r126;
	add.s32 	%r149, %r127, %r123;
	add.s32 	%r144, %r144, 2;
$L__BB0_15:
	setp.eq.s32 	%p12, %r6, 0;
	@%p12 bra 	$L__BB0_17;
	cvt.u64.u32 	%rd34, %r144;
	add.s64 	%rd35, %rd34, %rd2;
	shl.b64 	%rd36, %rd35, 2;
	add.s64 	%rd37, %rd1, %rd36;
	ld.global.u32 	%r128, [%rd37];
	add.s32 	%r129, %r13, %r144;
	mul.wide.u32 	%rd38, %r129, 4;
	add.s64 	%rd39, %rd1, %rd38;
	ld.global.u32 	%r130, [%rd39];
	and.b32  	%r131, %r130, %r128;
	popc.b32 	%r132, %r131;
	add.s32 	%r149, %r132, %r149;
$L__BB0_17:
	add.s32 	%r150, %r149, %r150;
$L__BB0_18:
	add.s32 	%r135, %r135, 1;
	setp.ne.s32 	%p13, %r135, 32;
	@%p13 bra 	$L__BB0_5;
$L__BB0_19:
	add.s32 	%r133, %r133, 1;
	setp.ne.s32 	%p14, %r133, %r41;
	@%p14 bra 	$L__BB0_3;
$L__BB0_20:
	ld.param.u64 	%rd43, [_Z8tcdbgpu2iiPjS__param_2];
	cvta.to.global.u64 	%rd40, %rd43;
	mul.wide.s32 	%rd41, %r1, 4;
	add.s64 	%rd42, %rd40, %rd41;
	st.global.u32 	[%rd42], %r150;
$L__BB0_21:
	ret;

}


// ===== COMPILED SASS (sm_100) =====

	.target	sm_100

	.elftype	@"ET_EXEC"


//--------------------- .note.nv.tkinfo           --------------------------
	.section	.note.nv.tkinfo,"",@"SHT_NOTE"
	.sectionflags	@"SHF_NOTE_NV_TKINFO"
	.tkinfo
        /*0018*/ 	.word	0x00000002
        /*0030*/ 	.string	""
        /*0030*/ 	.string	"ptxas"
        /*0030*/ 	.string	"Cuda compilation tools, release 13.0, V13.0.88"
        /*0030*/ 	.string	"Build cuda_13.0.r13.0/compiler.36424714_0"
        /*0030*/ 	.string	"-arch sm_100 -m 64 "



//--------------------- .note.nv.cuinfo           --------------------------
	.section	.note.nv.cuinfo,"",@"SHT_NOTE"
	.sectionflags	@"SHF_NOTE_NV_CUINFO"
        /*0018*/ 	.short	0x0002
        /*001a*/ 	.short	0x0064
        /*001c*/ 	.short	0x0082
	.zero		2


//--------------------- .nv.info                  --------------------------
	.section	.nv.info,"",@"SHT_CUDA_INFO"
	.align	4


	//----- nvinfo : EIATTR_REGCOUNT
	.align		4
        /*0000*/ 	.byte	0x04, 0x2f
        /*0002*/ 	.short	(.L_1 - .L_0)
	.align		4
.L_0:
        /*0004*/ 	.word	index@(_Z8tcdbgpu2iiPjS_)
        /*0008*/ 	.word	0x0000001f


	//----- nvinfo : EIATTR_FRAME_SIZE
	.align		4
.L_1:
        /*000c*/ 	.byte	0x04, 0x11
        /*000e*/ 	.short	(.L_3 - .L_2)
	.align		4
.L_2:
        /*0010*/ 	.word	index@(_Z8tcdbgpu2iiPjS_)
        /*0014*/ 	.word	0x00000000


	//----- nvinfo : EIATTR_MIN_STACK_SIZE
	.align		4
.L_3:
        /*0018*/ 	.byte	0x04, 0x12
        /*001a*/ 	.short	(.L_5 - .L_4)
	.align		4
.L_4:
        /*001c*/ 	.word	index@(_Z8tcdbgpu2iiPjS_)
        /*0020*/ 	.word	0x00000000
.L_5:


//--------------------- .nv.compat                --------------------------
	.section	.nv.compat,"",@"SHT_CUDA_COMPAT_INFO"
	.align	4
        /*0000*/ 	.byte	0x02, 0x09, 0x00, 0x00, 0x02, 0x02, 0x01, 0x00, 0x02, 0x05, 0x05, 0x00, 0x03, 0x07, 0x01, 0x01
        /*0010*/ 	.byte	0x02, 0x03, 0x00, 0x00, 0x02, 0x06, 0x01, 0x00, 0x04, 0x0b, 0x08, 0x00, 0x09, 0x00, 0x00, 0x00
        /*0020*/ 	.byte	0x00, 0x00, 0x00, 0x00


//--------------------- .nv.info._Z8tcdbgpu2iiPjS_ --------------------------
	.section	.nv.info._Z8tcdbgpu2iiPjS_,"",@"SHT_CUDA_INFO"
	.sectionflags	@""
	.align	4


	//----- nvinfo : EIATTR_CUDA_API_VERSION
	.align		4
        /*0000*/ 	.byte	0x04, 0x37
        /*0002*/ 	.short	(.L_7 - .L_6)
.L_6:
        /*0004*/ 	.word	0x00000082


	//----- nvinfo : EIATTR_KPARAM_INFO
	.align		4
.L_7:
        /*0008*/ 	.byte	0x04, 0x17
        /*000a*/ 	.short	(.L_9 - .L_8)
.L_8:
        /*000c*/ 	.word	0x00000000
        /*0010*/ 	.short	0x0003
        /*0012*/ 	.short	0x0010
        /*0014*/ 	.byte	0x00, 0xf5, 0x21, 0x00


	//----- nvinfo : EIATTR_KPARAM_INFO
	.align		4
.L_9:
        /*0018*/ 	.byte	0x04, 0x17
        /*001a*/ 	.short	(.L_11 - .L_10)
.L_10:
        /*001c*/ 	.word	0x00000000
        /*0020*/ 	.short	0x0002
        /*0022*/ 	.short	0x0008
        /*0024*/ 	.byte	0x00, 0xf5, 0x21, 0x00


	//----- nvinfo : EIATTR_KPARAM_INFO
	.align		4
.L_11:
        /*0028*/ 	.byte	0x04, 0x17
        /*002a*/ 	.short	(.L_13 - .L_12)
.L_12:
        /*002c*/ 	.word	0x00000000
        /*0030*/ 	.short	0x0001
        /*0032*/ 	.short	0x0004
        /*0034*/ 	.byte	0x00, 0xf0, 0x11, 0x00


	//----- nvinfo : EIATTR_KPARAM_INFO
	.align		4
.L_13:
        /*0038*/ 	.byte	0x04, 0x17
        /*003a*/ 	.short	(.L_15 - .L_14)
.L_14:
        /*003c*/ 	.word	0x00000000
        /*0040*/ 	.short	0x0000
        /*0042*/ 	.short	0x0000
        /*0044*/ 	.byte	0x00, 0xf0, 0x11, 0x00


	//----- nvinfo : EIATTR_SPARSE_MMA_MASK
	.align		4
.L_15:
        /*0048*/ 	.byte	0x03, 0x50
        /*004a*/ 	.short	0x0000


	//----- nvinfo : EIATTR_MAXREG_COUNT
	.align		4
        /*004c*/ 	.byte	0x03, 0x1b
        /*004e*/ 	.short	0x00ff


	//----- nvinfo : EIATTR_MERCURY_ISA_VERSION
	.align		4
        /*0050*/ 	.byte	0x03, 0x5f
        /*0052*/ 	.short	0x0101


	//----- nvinfo : EIATTR_VRC_CTA_INIT_COUNT
	.align		4
        /*0054*/ 	.byte	0x02, 0x4a
	.zero		1
	.zero		1


	//----- nvinfo : EIATTR_EXIT_INSTR_OFFSETS
	.align		4
        /*0058*/ 	.byte	0x04, 0x1c
        /*005a*/ 	.short	(.L_17 - .L_16)


	//   ....[0]....
.L_16:
        /*005c*/ 	.word	0x00000070


	//   ....[1]....
        /*0060*/ 	.word	0x00000b80


	//----- nvinfo : EIATTR_CRS_STACK_SIZE
	.align		4
.L_17:
        /*0064*/ 	.byte	0x04, 0x1e
        /*0066*/ 	.short	(.L_19 - .L_18)
.L_18:
        /*0068*/ 	.word	0x00000000


	//----- nvinfo : EIATTR_CBANK_PARAM_SIZE
	.align		4
.L_19:
        /*006c*/ 	.byte	0x03, 0x19
        /*006e*/ 	.short	0x0018


	//----- nvinfo : EIATTR_PARAM_CBANK
	.align		4
        /*0070*/ 	.byte	0x04, 0x0a
        /*0072*/ 	.short	(.L_21 - .L_20)
	.align		4
.L_20:
        /*0074*/ 	.word	index@(.nv.constant0._Z8tcdbgpu2iiPjS_)
        /*0078*/ 	.short	0x0380
        /*007a*/ 	.short	0x0018


	//----- nvinfo : EIATTR_SW_WAR
	.align		4
.L_21:
        /*007c*/ 	.byte	0x04, 0x36
        /*007e*/ 	.short	(.L_23 - .L_22)
.L_22:
        /*0080*/ 	.word	0x00000008
.L_23:


//--------------------- .nv.callgraph             --------------------------
	.section	.nv.callgraph,"",@"SHT_CUDA_CALLGRAPH"
	.align	4
	.sectionentsize	8
	.align		4
        /*0000*/ 	.word	0x00000000
	.align		4
        /*0004*/ 	.word	0xffffffff
	.align		4
        /*0008*/ 	.word	0x00000000
	.align		4
        /*000c*/ 	.word	0xfffffffe
	.align		4
        /*0010*/ 	.word	0x00000000
	.align		4
        /*0014*/ 	.word	0xfffffffd
	.align		4
        /*0018*/ 	.word	0x00000000
	.align		4
        /*001c*/ 	.word	0xfffffffc


//--------------------- .text._Z8tcdbgpu2iiPjS_   --------------------------
	.section	.text._Z8tcdbgpu2iiPjS_,"ax",@progbits
	.align	128
        .global         _Z8tcdbgpu2iiPjS_
        .type           _Z8tcdbgpu2iiPjS_,@function
        .size           _Z8tcdbgpu2iiPjS_,(.L_x_13 - _Z8tcdbgpu2iiPjS_)
        .other          _Z8tcdbgpu2iiPjS_,@"STO_CUDA_ENTRY STV_DEFAULT"
_Z8tcdbgpu2iiPjS_:
.text._Z8tcdbgpu2iiPjS_:
[----:B------:R-:W-:Y:S01]  /*0000*/  LDC R1, c[0x0][0x37c] ;  /* 0x0000df00ff017b82 */ /* 0x000fe20000000800 */
[----:B------:R-:W0:Y:S01]  /*0010*/  S2R R0, SR_CTAID.X ;  /* 0x0000000000007919 */ /* 0x000e220000002500 */
[----:B------:R-:W0:Y:S01]  /*0020*/  LDCU UR4, c[0x0][0x360] ;  /* 0x00006c00ff0477ac */ /* 0x000e220008000800 */
[----:B------:R-:W0:Y:S01]  /*0030*/  S2R R3, SR_TID.X ;  /* 0x0000000000037919 */ /* 0x000e220000002100 */
[----:B------:R-:W1:Y:S01]  /*0040*/  LDCU UR5, c[0x0][0x380] ;  /* 0x00007000ff0577ac */ /* 0x000e620008000800 */
[----:B0-----:R-:W-:-:S05]  /*0050*/  IMAD R0, R0, UR4, R3 ;  /* 0x0000000400007c24 */ /* 0x001fca000f8e0203 */
[----:B-1----:R-:W-:-:S13]  /*0060*/  ISETP.GE.AND P0, PT, R0, UR5, PT ;  /* 0x0000000500007c0c */ /* 0x002fda000bf06270 */
[----:B------:R-:W-:Y:S05]  /*0070*/  @P0 EXIT ;  /* 0x000000000000094d */ /* 0x000fea0003800000 */
[----:B------:R-:W0:Y:S01]  /*0080*/  LDCU UR9, c[0x0][0x384] ;  /* 0x00007080ff0977ac */ /* 0x000e220008000800 */
[----:B------:R-:W-:Y:S01]  /*0090*/  IMAD.MOV.U32 R10, RZ, RZ, RZ ;  /* 0x000000ffff0a7224 */ /* 0x000fe200078e00ff */
[----:B------:R-:W1:Y:S01]  /*00a0*/  LDCU.64 UR10, c[0x0][0x358] ;  /* 0x00006b00ff0a77ac */ /* 0x000e620008000a00 */
[----:B0-----:R-:W-:-:S09]  /*00b0*/  UISETP.GE.AND UP0, UPT, UR9, 0x1, UPT ;  /* 0x000000010900788c */ /* 0x001fd2000bf06270 */
[----:B-1----:R-:W-:Y:S05]  /*00c0*/  BRA.U !UP0, `(.L_x_0) ;  /* 0x0000000908a07547 */ /* 0x002fea000b800000 */
[----:B------:R-:W0:Y:S01]  /*00d0*/  LDCU.64 UR4, c[0x0][0x390] ;  /* 0x00007200ff0477ac */ /* 0x000e220008000a00 */
[----:B------:R-:W-:Y:S02]  /*00e0*/  IMAD R11, R0, UR9, RZ ;  /* 0x00000009000b7c24 */ /* 0x000fe4000f8e02ff */
[----:B------:R-:W-:Y:S01]  /*00f0*/  IMAD.MOV.U32 R12, RZ, RZ, RZ ;  /* 0x000000ffff0c7224 */ /* 0x000fe200078e00ff */
[----:B------:R-:W-:Y:S01]  /*0100*/  ULOP3.LUT UR7, UR9, 0x7, URZ, 0xc0, !UPT ;  /* 0x0000000709077892 */ /* 0x000fe2000f8ec0ff */
[----:B------:R-:W-:Y:S01]  /*0110*/  IMAD.MOV.U32 R10, RZ, RZ, RZ ;  /* 0x000000ffff0a7224 */ /* 0x000fe200078e00ff */
[----:B------:R-:W-:Y:S02]  /*0120*/  ULOP3.LUT UR8, UR9, 0x3, URZ, 0xc0, !UPT ;  /* 0x0000000309087892 */ /* 0x000fe4000f8ec0ff */
[----:B0-----:R-:W-:-:S04]  /*0130*/  UIADD3 UR4, UP0, UPT, UR4, 0x10, URZ ;  /* 0x0000001004047890 */ /* 0x001fc8000ff1e0ff */
[----:B------:R-:W-:Y:S02]  /*0140*/  UIADD3.X UR6, UPT, UPT, URZ, UR5, URZ, UP0, !UPT ;  /* 0x00000005ff067290 */ /* 0x000fe400087fe4ff */
[----:B------:R-:W-:Y:S01]  /*0150*/  IMAD.U32 R2, RZ, RZ, UR4 ;  /* 0x00000004ff027e24 */ /* 0x000fe2000f8e00ff */
[----:B------:R-:W-:-:S03]  /*0160*/  ULOP3.LUT UR5, UR9, 0x7ffffff8, URZ, 0xc0, !UPT ;  /* 0x7ffffff809057892 */ /* 0x000fc6000f8ec0ff */
[----:B------:R-:W-:Y:S01]  /*0170*/  IMAD.U32 R3, RZ, RZ, UR6 ;  /* 0x00000006ff037e24 */ /* 0x000fe2000f8e00ff */
[----:B------:R-:W-:Y:S01]  /*0180*/  UIADD3 UR6, UPT, UPT, -UR5, URZ, URZ ;  /* 0x000000ff05067290 */ /* 0x000fe2000fffe1ff */
[----:B------:R-:W-:-:S11]  /*0190*/  IMAD.WIDE.U32 R4, R11, 0x4, R2 ;  /* 0x000000040b047825 */ /* 0x000fd600078e0002 */
.L_x_11:
[----:B------:R-:W0:Y:S01]  /*01a0*/  LDC.64 R6, c[0x0][0x390] ;  /* 0x0000e400ff067b82 */ /* 0x000e220000000a00 */
[----:B------:R-:W-:-:S04]  /*01b0*/  IMAD.IADD R9, R11, 0x1, R12 ;  /* 0x000000010b097824 */ /* 0x000fc800078e020c */
[----:B0-----:R-:W-:-:S05]  /*01c0*/  IMAD.WIDE.U32 R6, R9, 0x4, R6 ;  /* 0x0000000409067825 */ /* 0x001fca00078e0006 */
[----:B------:R-:W2:Y:S01]  /*01d0*/  LDG.E R13, desc[UR10][R6.64] ;  /* 0x0000000a060d7981 */ /* 0x000ea2000c1e1900 */
[----:B------:R-:W-:Y:S01]  /*01e0*/  BSSY.RECONVERGENT B0, `(.L_x_1) ;  /* 0x0000092000007945 */ /* 0x000fe20003800200 */
[----:B--2---:R-:W-:-:S13]  /*01f0*/  ISETP.NE.AND P0, PT, R13, RZ, PT ;  /* 0x000000ff0d00720c */ /* 0x004fda0003f05270 */
[----:B------:R-:W-:Y:S05]  /*0200*/  @!P0 BRA `(.L_x_2) ;  /* 0x00000008003c8947 */ /* 0x000fea0003800000 */
[----:B------:R-:W-:-:S07]  /*0210*/  IMAD.MOV.U32 R14, RZ, RZ, RZ ;  /* 0x000000ffff0e7224 */ /* 0x000fce00078e00ff */
.L_x_10:
[----:B------:R-:W-:Y:S01]  /*0220*/  SHF.R.U32.HI R6, RZ, R14, R13 ;  /* 0x0000000eff067219 */ /* 0x000fe2000001160d */
[----:B------:R-:W-:Y:S03]  /*0230*/  BSSY.RECONVERGENT B1, `(.L_x_3) ;  /* 0x0000089000017945 */ /* 0x000fe60003800200 */
[----:B------:R-:W-:-:S04]  /*0240*/  LOP3.LUT R6, R6, 0x1, RZ, 0xc0, !PT ;  /* 0x0000000106067812 */ /* 0x000fc800078ec0ff */
[----:B------:R-:W-:-:S13]  /*0250*/  ISETP.NE.U32.AND P0, PT, R6, 0x1, PT ;  /* 0x000000010600780c */ /* 0x000fda0003f05070 */
[----:B------:R-:W-:Y:S05]  /*0260*/  @P0 BRA `(.L_x_4) ;  /* 0x0000000800140947 */ /* 0x000fea0003800000 */
[----:B------:R-:W0:Y:S01]  /*0270*/  LDCU UR12, c[0x0][0x384] ;  /* 0x00007080ff0c77ac */ /* 0x000e220008000800 */
[----:B------:R-:W-:Y:S02]  /*0280*/  IMAD R15, R12, 0x20, R14 ;  /* 0x000000200c0f7824 */ /* 0x000fe400078e020e */
[----:B------:R-:W-:Y:S01]  /*0290*/  IMAD.MOV.U32 R19, RZ, RZ, RZ ;  /* 0x000000ffff137224 */ /* 0x000fe200078e00ff */
[----:B------:R-:W-:Y:S01]  /*02a0*/  UMOV UR4, URZ ;  /* 0x000000ff00047c82 */ /* 0x000fe20008000000 */
[----:B0-----:R-:W-:-:S09]  /*02b0*/  UISETP.GE.U32.AND UP0, UPT, UR12, 0x8, UPT ;  /* 0x000000080c00788c */ /* 0x001fd2000bf06070 */
[----:B------:R-:W-:Y:S05]  /*02c0*/  BRA.U !UP0, `(.L_x_5) ;  /* 0x0000000108c47547 */ /* 0x000fea000b800000 */
[----:B------:R-:W-:Y:S01]  /*02d0*/  IMAD.MOV.U32 R19, RZ, RZ, RZ ;  /* 0x000000ffff137224 */ /* 0x000fe200078e00ff */
[----:B------:R-:W-:Y:S01]  /*02e0*/  UMOV UR4, UR6 ;  /* 0x0000000600047c82 */ /* 0x000fe20008000000 */
[----:B------:R-:W-:Y:S02]  /*02f0*/  IMAD.MOV.U32 R17, RZ, RZ, R15 ;  /* 0x000000ffff117224 */ /* 0x000fe400078e000f */
[----:B------:R-:W-:Y:S02]  /*0300*/  IMAD.MOV.U32 R6, RZ, RZ, R4 ;  /* 0x000000ffff067224 */ /* 0x000fe400078e0004 */
[----:B------:R-:W-:-:S07]  /*0310*/  IMAD.MOV.U32 R7, RZ, RZ, R5 ;  /* 0x000000ffff077224 */ /* 0x000fce00078e0005 */
.L_x_6:
[----:B------:R-:W-:Y:S01]  /*0320*/  IMAD.WIDE.U32 R8, R17, 0x4, R2 ;  /* 0x0000000411087825 */ /* 0x000fe200078e0002 */
[----:B------:R-:W2:Y:S04]  /*0330*/  LDG.E R28, desc[UR10][R6.64+-0x10] ;  /* 0xfffff00a061c7981 */ /* 0x000ea8000c1e1900 */
[----:B------:R-:W2:Y:S04]  /*0340*/  LDG.E R23, desc[UR10][R8.64+-0x10] ;  /* 0xfffff00a08177981 */ /* 0x000ea8000c1e1900 */
[----:B------:R-:W3:Y:S04]  /*0350*/  LDG.E R26, desc[UR10][R6.64+-0xc] ;  /* 0xfffff40a061a7981 */ /* 0x000ee8000c1e1900 */
[----:B------:R-:W3:Y:S04]  /*0360*/  LDG.E R25, desc[UR10][R8.64+-0xc] ;  /* 0xfffff40a08197981 */ /* 0x000ee8000c1e1900 */
[----:B------:R-:W4:Y:S04]  /*0370*/  LDG.E R21, desc[UR10][R6.64+-0x4] ;  /* 0xfffffc0a06157981 */ /* 0x000f28000c1e1900 */
[----:B------:R-:W4:Y:S04]  /*0380*/  LDG.E R16, desc[UR10][R8.64+-0x4] ;  /* 0xfffffc0a08107981 */ /* 0x000f28000c1e1900 */
[----:B------:R-:W5:Y:S04]  /*0390*/  LDG.E R22, desc[UR10][R6.64+-0x8] ;  /* 0xfffff80a06167981 */ /* 0x000f68000c1e1900 */
[----:B------:R-:W5:Y:S04]  /*03a0*/  LDG.E R27, desc[UR10][R8.64+-0x8] ;  /* 0xfffff80a081b7981 */ /* 0x000f68000c1e1900 */
[----:B------:R-:W5:Y:S04]  /*03b0*/  LDG.E R20, desc[UR10][R6.64] ;  /* 0x0000000a06147981 */ /* 0x000f68000c1e1900 */
[----:B------:R-:W5:Y:S04]  /*03c0*/  LDG.E R24, desc[UR10][R6.64+0xc] ;  /* 0x00000c0a06187981 */ /* 0x000f68000c1e1900 */
[----:B------:R0:W5:Y:S01]  /*03d0*/  LDG.E R18, desc[UR10][R6.64+0x8] ;  /* 0x0000080a06127981 */ /* 0x000162000c1e1900 */
[----:B--2---:R-:W-:-:S03]  /*03e0*/  LOP3.LUT R28, R23, R28, RZ, 0xc0, !PT ;  /* 0x0000001c171c7212 */ /* 0x004fc600078ec0ff */
[----:B------:R-:W2:Y:S01]  /*03f0*/  LDG.E R23, desc[UR10][R8.64] ;  /* 0x0000000a08177981 */ /* 0x000ea2000c1e1900 */
[----:B---3--:R-:W-:-:S03]  /*0400*/  LOP3.LUT R26, R25, R26, RZ, 0xc0, !PT ;  /* 0x0000001a191a7212 */ /* 0x008fc600078ec0ff */
[----:B------:R-:W3:Y:S01]  /*0410*/  LDG.E R25, desc[UR10][R8.64+0x4] ;  /* 0x0000040a08197981 */ /* 0x000ee2000c1e1900 */
[----:B----4-:R-:W-:-:S03]  /*0420*/  LOP3.LUT R21, R16, R21, RZ, 0xc0, !PT ;  /* 0x0000001510157212 */ /* 0x010fc600078ec0ff */
[----:B------:R-:W3:Y:S01]  /*0430*/  LDG.E R16, desc[UR10][R6.64+0x4] ;  /* 0x0000040a06107981 */ /* 0x000ee2000c1e1900 */
[----:B-----5:R-:W-:-:S03]  /*0440*/  LOP3.LUT R22, R27, R22, RZ, 0xc0, !PT ;  /* 0x000000161b167212 */ /* 0x020fc600078ec0ff */
[----:B------:R-:W4:Y:S01]  /*0450*/  LDG.E R27, desc[UR10][R8.64+0xc] ;  /* 0x00000c0a081b7981 */ /* 0x000f22000c1e1900 */
[----:B--2---:R-:W-:-:S03]  /*0460*/  LOP3.LUT R20, R23, R20, RZ, 0xc0, !PT ;  /* 0x0000001417147212 */ /* 0x004fc600078ec0ff */
[----:B------:R-:W2:Y:S01]  /*0470*/  LDG.E R23, desc[UR10][R8.64+0x8] ;  /* 0x0000080a08177981 */ /* 0x000ea2000c1e1900 */
[----:B------:R-:W-:Y:S08]  /*0480*/  POPC R28, R28 ;  /* 0x0000001c001c7309 */ /* 0x000ff00000000000 */
[----:B------:R-:W1:Y:S01]  /*0490*/  POPC R26, R26 ;  /* 0x0000001a001a7309 */ /* 0x000e620000000000 */
[----:B---3--:R-:W-:-:S07]  /*04a0*/  LOP3.LUT R25, R25, R16, RZ, 0xc0, !PT ;  /* 0x0000001019197212 */ /* 0x008fce00078ec0ff */
[----:B------:R-:W-:Y:S01]  /*04b0*/  POPC R22, R22 ;  /* 0x0000001600167309 */ /* 0x000fe20000000000 */
[----:B----4-:R-:W-:-:S07]  /*04c0*/  LOP3.LUT R24, R27, R24, RZ, 0xc0, !PT ;  /* 0x000000181b187212 */ /* 0x010fce00078ec0ff */
[----:B------:R-:W3:Y:S01]  /*04d0*/  POPC R21, R21 ;  /* 0x0000001500157309 */ /* 0x000ee20000000000 */
[----:B------:R-:W-:-:S07]  /*04e0*/  UIADD3 UR4, UPT, UPT, UR4, 0x8, URZ ;  /* 0x0000000804047890 */ /* 0x000fce000fffe0ff */
[----:B------:R-:W-:Y:S01]  /*04f0*/  POPC R20, R20 ;  /* 0x0000001400147309 */ /* 0x000fe20000000000 */
[----:B-1----:R-:W-:-:S07]  /*0500*/  IADD3 R28, PT, PT, R26, R28, R19 ;  /* 0x0000001c1a1c7210 */ /* 0x002fce0007ffe013 */
[----:B------:R-:W1:Y:S01]  /*0510*/  POPC R25, R25 ;  /* 0x0000001900197309 */ /* 0x000e620000000000 */
[----:B------:R-:W-:-:S07]  /*0520*/  UISETP.NE.AND UP0, UPT, UR4, URZ, UPT ;  /* 0x000000ff0400728c */ /* 0x000fce000bf05270 */
[----:B------:R-:W-:Y:S01]  /*0530*/  POPC R24, R24 ;  /* 0x0000001800187309 */ /* 0x000fe20000000000 */
[----:B---3--:R-:W-:Y:S02]  /*0540*/  IADD3 R28, PT, PT, R21, R22, R28 ;  /* 0x00000016151c7210 */ /* 0x008fe40007ffe01c */
[----:B0-----:R-:W-:Y:S02]  /*0550*/  IADD3 R6, P0, PT, R6, 0x20, RZ ;  /* 0x0000002006067810 */ /* 0x001fe40007f1e0ff */
[----:B-1----:R-:W-:-:S03]  /*0560*/  IADD3 R19, PT, PT, R25, R20, R28 ;  /* 0x0000001419137210 */ /* 0x002fc60007ffe01c */
[----:B------:R-:W-:Y:S02]  /*0570*/  IMAD.X R7, RZ, RZ, R7, P0 ;  /* 0x000000ffff077224 */ /* 0x000fe400000e0607 */
[----:B------:R-:W-:Y:S01]  /*0580*/  VIADD R17, R17, 0x8 ;  /* 0x0000000811117836 */ /* 0x000fe20000000000 */
[----:B--2---:R-:W-:-:S04]  /*0590*/  LOP3.LUT R18, R23, R18, RZ, 0xc0, !PT ;  /* 0x0000001217127212 */ /* 0x004fc800078ec0ff */
[----:B------:R-:W0:Y:S02]  /*05a0*/  POPC R16, R18 ;  /* 0x0000001200107309 */ /* 0x000e240000000000 */
[----:B0-----:R-:W-:Y:S01]  /*05b0*/  IADD3 R19, PT, PT, R24, R16, R19 ;  /* 0x0000001018137210 */ /* 0x001fe20007ffe013 */
[----:B------:R-:W-:Y:S06]  /*05c0*/  BRA.U UP0, `(.L_x_6) ;  /* 0xfffffffd00547547 */ /* 0x000fec000b83ffff */
[----:B------:R-:W-:-:S05]  /*05d0*/  UMOV UR4, UR5 ;  /* 0x0000000500047c82 */ /* 0x000fca0008000000 */
.L_x_5:
[----:B------:R-:W-:-:S09]  /*05e0*/  UISETP.NE.AND UP0, UPT, UR7, URZ, UPT ;  /* 0x000000ff0700728c */ /* 0x000fd2000bf05270 */
[----:B------:R-:W-:Y:S05]  /*05f0*/  BRA.U !UP0, `(.L_x_7) ;  /* 0x00000005082c7547 */ /* 0x000fea000b800000 */
[----:B------:R-:W-:Y:S02]  /*0600*/  UIADD3 UR9, UPT, UPT, UR7, -0x1, URZ ;  /* 0xffffffff07097890 */ /* 0x000fe4000fffe0ff */
[----:B------:R-:W-:Y:S02]  /*0610*/  UISETP.NE.AND UP1, UPT, UR8, URZ, UPT ;  /* 0x000000ff0800728c */ /* 0x000fe4000bf25270 */
[----:B------:R-:W-:-:S09]  /*0620*/  UISETP.GE.U32.AND UP0, UPT, UR9, 0x3, UPT ;  /* 0x000000030900788c */ /* 0x000fd2000bf06070 */
[----:B------:R-:W-:Y:S05]  /*0630*/  BRA.U !UP0, `(.L_x_8) ;  /* 0x00000001087c7547 */ /* 0x000fea000b800000 */
[----:B------:R-:W0:Y:S01]  /*0640*/  LDC.64 R16, c[0x0][0x390] ;  /* 0x0000e400ff107b82 */ /* 0x000e220000000a00 */
[----:B------:R-:W1:Y:S01]  /*0650*/  LDCU.64 UR14, c[0x0][0x390] ;  /* 0x00007200ff0e77ac */ /* 0x000e620008000a00 */
[----:B------:R-:W-:Y:S01]  /*0660*/  IADD3 R20, P1, PT, R11, UR4, RZ ;  /* 0x000000040b147c10 */ /* 0x000fe2000ff3e0ff */
[C---:B------:R-:W-:Y:S01]  /*0670*/  VIADD R7, R15.reuse, UR4 ;  /* 0x000000040f077c36 */ /* 0x040fe20008000000 */
[----:B------:R-:W-:-:S03]  /*0680*/  IADD3 R9, P0, PT, R15, UR4, RZ ;  /* 0x000000040f097c10 */ /* 0x000fc6000ff1e0ff */
[----:B------:R-:W-:Y:S02]  /*0690*/  IMAD.X R21, RZ, RZ, RZ, P1 ;  /* 0x000000ffff157224 */ /* 0x000fe400008e06ff */
[----:B------:R-:W-:Y:S01]  /*06a0*/  IMAD.X R18, RZ, RZ, RZ, P0 ;  /* 0x000000ffff127224 */ /* 0x000fe200000e06ff */
[C---:B-1----:R-:W-:Y:S02]  /*06b0*/  LEA R6, P1, R20.reuse, UR14, 0x2 ;  /* 0x0000000e14067c11 */ /* 0x042fe4000f8210ff */
[----:B------:R-:W-:Y:S01]  /*06c0*/  LEA R8, P0, R9, UR14, 0x2 ;  /* 0x0000000e09087c11 */ /* 0x000fe2000f8010ff */
[----:B0-----:R-:W-:Y:S01]  /*06d0*/  IMAD.WIDE.U32 R16, R7, 0x4, R16 ;  /* 0x0000000407107825 */ /* 0x001fe200078e0010 */
[----:B------:R-:W-:Y:S02]  /*06e0*/  LEA.HI.X R7, R20, UR15, R21, 0x2, P1 ;  /* 0x0000000f14077c11 */ /* 0x000fe400088f1415 */
[----:B------:R-:W-:-:S03]  /*06f0*/  LEA.HI.X R9, R9, UR15, R18, 0x2, P0 ;  /* 0x0000000f09097c11 */ /* 0x000fc600080f1412 */
[----:B------:R-:W2:Y:S04]  /*0700*/  LDG.E R17, desc[UR10][R16.64] ;  /* 0x0000000a10117981 */ /* 0x000ea8000c1e1900 */
[----:B------:R-:W2:Y:S04]  /*0710*/  LDG.E R18, desc[UR10][R6.64] ;  /* 0x0000000a06127981 */ /* 0x000ea8000c1e1900 */
[----:B------:R-:W3:Y:S04]  /*0720*/  LDG.E R20, desc[UR10][R6.64+0x4] ;  /* 0x0000040a06147981 */ /* 0x000ee8000c1e1900 */
[----:B------:R-:W3:Y:S04]  /*0730*/  LDG.E R21, desc[UR10][R8.64+0x4] ;  /* 0x0000040a08157981 */ /* 0x000ee8000c1e1900 */
[----:B------:R-:W4:Y:S04]  /*0740*/  LDG.E R22, desc[UR10][R6.64+0x8] ;  /* 0x0000080a06167981 */ /* 0x000f28000c1e1900 */
[----:B------:R-:W4:Y:S04]  /*0750*/  LDG.E R23, desc[UR10][R8.64+0x8] ;  /* 0x0000080a08177981 */ /* 0x000f28000c1e1900 */
[----:B------:R-:W5:Y:S04]  /*0760*/  LDG.E R24, desc[UR10][R6.64+0xc] ;  /* 0x00000c0a06187981 */ /* 0x000f68000c1e1900 */
[----:B------:R-:W5:Y:S01]  /*0770*/  LDG.E R25, desc[UR10][R8.64+0xc] ;  /* 0x00000c0a08197981 */ /* 0x000f62000c1e1900 */
[----:B------:R-:W-:Y:S01]  /*0780*/  UIADD3 UR4, UPT, UPT, UR4, 0x4, URZ ;  /* 0x0000000404047890 */ /* 0x000fe2000fffe0ff */
[----:B--2---:R-:W-:-:S06]  /*0790*/  LOP3.LUT R18, R17, R18, RZ, 0xc0, !PT ;  /* 0x0000001211127212 */ /* 0x004fcc00078ec0ff */
[----:B------:R-:W-:Y:S01]  /*07a0*/  POPC R18, R18 ;  /* 0x0000001200127309 */ /* 0x000fe20000000000 */
[----:B---3--:R-:W-:-:S07]  /*07b0*/  LOP3.LUT R20, R21, R20, RZ, 0xc0, !PT ;  /* 0x0000001415147212 */ /* 0x008fce00078ec0ff */
[----:B------:R-:W0:Y:S01]  /*07c0*/  POPC R20, R20 ;  /* 0x0000001400147309 */ /* 0x000e220000000000 */
[----:B----4-:R-:W-:-:S07]  /*07d0*/  LOP3.LUT R22, R23, R22, RZ, 0xc0, !PT ;  /* 0x0000001617167212 */ /* 0x010fce00078ec0ff */
[----:B------:R-:W-:Y:S01]  /*07e0*/  POPC R22, R22 ;  /* 0x0000001600167309 */ /* 0x000fe20000000000 */
[----:B-----5:R-:W-:Y:S02]  /*07f0*/  LOP3.LUT R24, R25, R24, RZ, 0xc0, !PT ;  /* 0x0000001819187212 */ /* 0x020fe400078ec0ff */
[----:B0-----:R-:W-:-:S05]  /*0800*/  IADD3 R19, PT, PT, R20, R18, R19 ;  /* 0x0000001214137210 */ /* 0x001fca0007ffe013 */
[----:B------:R-:W0:Y:S02]  /*0810*/  POPC R24, R24 ;  /* 0x0000001800187309 */ /* 0x000e240000000000 */
[----:B0-----:R-:W-:-:S07]  /*0820*/  IADD3 R19, PT, PT, R24, R22, R19 ;  /* 0x0000001618137210 */ /* 0x001fce0007ffe013 */
.L_x_8:
[----:B------:R-:W-:Y:S05]  /*0830*/  BRA.U !UP1, `(.L_x_7) ;  /* 0x00000001099c7547 */ /* 0x000fea000b800000 */
[----:B------:R-:W-:Y:S02]  /*0840*/  UISETP.NE.AND UP0, UPT, UR8, 0x1, UPT ;  /* 0x000000010800788c */ /* 0x000fe4000bf05270 */
[----:B------:R-:W-:-:S07]  /*0850*/  ULOP3.LUT UP1, URZ, UR12, 0x1, URZ, 0xc0, !UPT ;  /* 0x000000010cff7892 */ /* 0x000fce000f82c0ff */
[----:B------:R-:W-:Y:S05]  /*0860*/  BRA.U !UP0, `(.L_x_9) ;  /* 0x0000000108587547 */ /* 0x000fea000b800000 */
[----:B------:R-:W0:Y:S01]  /*0870*/  LDC.64 R8, c[0x0][0x390] ;  /* 0x0000e400ff087b82 */ /* 0x000e220000000a00 */
[----:B------:R-:W1:Y:S01]  /*0880*/  LDCU.64 UR12, c[0x0][0x390] ;  /* 0x00007200ff0c77ac */ /* 0x000e620008000a00 */
[C---:B------:R-:W-:Y:S01]  /*0890*/  VIADD R17, R15.reuse, UR4 ;  /* 0x000000040f117c36 */ /* 0x040fe20008000000 */
[----:B------:R-:W-:Y:S02]  /*08a0*/  IADD3 R20, P0, PT, R15, UR4, RZ ;  /* 0x000000040f147c10 */ /* 0x000fe4000ff1e0ff */
[----:B------:R-:W-:-:S05]  /*08b0*/  IADD3 R7, P1, PT, R11, UR4, RZ ;  /* 0x000000040b077c10 */ /* 0x000fca000ff3e0ff */
[----:B------:R-:W-:Y:S01]  /*08c0*/  IMAD.X R18, RZ, RZ, RZ, P1 ;  /* 0x000000ffff127224 */ /* 0x000fe200008e06ff */
[----:B-1----:R-:W-:-:S04]  /*08d0*/  LEA R6, P1, R7, UR12, 0x2 ;  /* 0x0000000c07067c11 */ /* 0x002fc8000f8210ff */
[----:B------:R-:W-:Y:S01]  /*08e0*/  LEA.HI.X R7, R7, UR13, R18, 0x2, P1 ;  /* 0x0000000d07077c11 */ /* 0x000fe200088f1412 */
[----:B0-----:R-:W-:-:S04]  /*08f0*/  IMAD.WIDE.U32 R8, R17, 0x4, R8 ;  /* 0x0000000411087825 */ /* 0x001fc800078e0008 */
[----:B------:R-:W-:Y:S01]  /*0900*/  IMAD.X R17, RZ, RZ, RZ, P0 ;  /* 0x000000ffff117224 */ /* 0x000fe200000e06ff */
[C---:B------:R-:W-:Y:S01]  /*0910*/  LEA R16, P0, R20.reuse, UR12, 0x2 ;  /* 0x0000000c14107c11 */ /* 0x040fe2000f8010ff */
[----:B------:R-:W2:Y:S03]  /*0920*/  LDG.E R9, desc[UR10][R8.64] ;  /* 0x0000000a08097981 */ /* 0x000ea6000c1e1900 */
[----:B------:R-:W-:Y:S01]  /*0930*/  LEA.HI.X R17, R20, UR13, R17, 0x2, P0 ;  /* 0x0000000d14117c11 */ /* 0x000fe200080f1411 */
[----:B------:R-:W2:Y:S04]  /*0940*/  LDG.E R18, desc[UR10][R6.64] ;  /* 0x0000000a06127981 */ /* 0x000ea8000c1e1900 */
[----:B------:R-:W3:Y:S04]  /*0950*/  LDG.E R20, desc[UR10][R6.64+0x4] ;  /* 0x0000040a06147981 */ /* 0x000ee8000c1e1900 */
[----:B------:R-:W3:Y:S01]  /*0960*/  LDG.E R17, desc[UR10][R16.64+0x4] ;  /* 0x0000040a10117981 */ /* 0x000ee2000c1e1900 */
[----:B------:R-:W-:Y:S01]  /*0970*/  UIADD3 UR4, UPT, UPT, UR4, 0x2, URZ ;  /* 0x0000000204047890 */ /* 0x000fe2000fffe0ff */
[----:B--2---:R-:W-:-:S02]  /*0980*/  LOP3.LUT R18, R9, R18, RZ, 0xc0, !PT ;  /* 0x0000001209127212 */ /* 0x004fc400078ec0ff */
[----:B---3--:R-:W-:-:S04]  /*0990*/  LOP3.LUT R20, R17, R20, RZ, 0xc0, !PT ;  /* 0x0000001411147212 */ /* 0x008fc800078ec0ff */
[----:B------:R-:W-:Y:S08]  /*09a0*/  POPC R18, R18 ;  /* 0x0000001200127309 */ /* 0x000ff00000000000 */
[----:B------:R-:W0:Y:S02]  /*09b0*/  POPC R20, R20 ;  /* 0x0000001400147309 */ /* 0x000e240000000000 */
[----:B0-----:R-:W-:-:S07]  /*09c0*/  IADD3 R19, PT, PT, R20, R18, R19 ;  /* 0x0000001214137210 */ /* 0x001fce0007ffe013 */
.L_x_9:
[----:B------:R-:W-:Y:S05]  /*09d0*/  BRA.U !UP1, `(.L_x_7) ;  /* 0x0000000109347547 */ /* 0x000fea000b800000 */
[----:B------:R-:W0:Y:S01]  /*09e0*/  LDC.64 R8, c[0x0][0x390] ;  /* 0x0000e400ff087b82 */ /* 0x000e220000000a00 */
[----:B------:R-:W1:Y:S01]  /*09f0*/  LDCU.64 UR12, c[0x0][0x390] ;  /* 0x00007200ff0c77ac */ /* 0x000e620008000a00 */
[----:B------:R-:W-:Y:S01]  /*0a00*/  IADD3 R7, P0, PT, R11, UR4, RZ ;  /* 0x000000040b077c10 */ /* 0x000fe2000ff1e0ff */
[----:B------:R-:W-:-:S04]  /*0a10*/  VIADD R15, R15, UR4 ;  /* 0x000000040f0f7c36 */ /* 0x000fc80008000000 */
[----:B------:R-:W-:Y:S01]  /*0a20*/  IMAD.X R16, RZ, RZ, RZ, P0 ;  /* 0x000000ffff107224 */ /* 0x000fe200000e06ff */
[----:B-1----:R-:W-:-:S04]  /*0a30*/  LEA R6, P0, R7, UR12, 0x2 ;  /* 0x0000000c07067c11 */ /* 0x002fc8000f8010ff */
[----:B------:R-:W-:Y:S01]  /*0a40*/  LEA.HI.X R7, R7, UR13, R16, 0x2, P0 ;  /* 0x0000000d07077c11 */ /* 0x000fe200080f1410 */
[----:B0-----:R-:W-:-:S04]  /*0a50*/  IMAD.WIDE.U32 R8, R15, 0x4, R8 ;  /* 0x000000040f087825 */ /* 0x001fc800078e0008 */
[----:B------:R-:W2:Y:S04]  /*0a60*/  LDG.E R6, desc[UR10][R6.64] ;  /* 0x0000000a06067981 */ /* 0x000ea8000c1e1900 */
[----:B------:R-:W2:Y:S02]  /*0a70*/  LDG.E R9, desc[UR10][R8.64] ;  /* 0x0000000a08097981 */ /* 0x000ea4000c1e1900 */
[----:B--2---:R-:W-:-:S04]  /*0a80*/  LOP3.LUT R15, R9, R6, RZ, 0xc0, !PT ;  /* 0x00000006090f7212 */ /* 0x004fc800078ec0ff */
[----:B------:R-:W0:Y:S02]  /*0a90*/  POPC R16, R15 ;  /* 0x0000000f00107309 */ /* 0x000e240000000000 */
[----:B0-----:R-:W-:-:S07]  /*0aa0*/  IMAD.IADD R19, R19, 0x1, R16 ;  /* 0x0000000113137824 */ /* 0x001fce00078e0210 */
.L_x_7:
[----:B------:R-:W-:-:S07]  /*0ab0*/  IMAD.IADD R10, R10, 0x1, R19 ;  /* 0x000000010a0a7824 */ /* 0x000fce00078e0213 */
.L_x_4:
[----:B------:R-:W-:Y:S05]  /*0ac0*/  BSYNC.RECONVERGENT B1 ;  /* 0x0000000000017941 */ /* 0x000fea0003800200 */
.L_x_3:
[----:B------:R-:W-:-:S05]  /*0ad0*/  VIADD R14, R14, 0x1 ;  /* 0x000000010e0e7836 */ /* 0x000fca0000000000 */
[----:B------:R-:W-:-:S13]  /*0ae0*/  ISETP.NE.AND P0, PT, R14, 0x20, PT ;  /* 0x000000200e00780c */ /* 0x000fda0003f05270 */
[----:B------:R-:W-:Y:S05]  /*0af0*/  @P0 BRA `(.L_x_10) ;  /* 0xfffffff400c80947 */ /* 0x000fea000383ffff */
.L_x_2:
[----:B------:R-:W-:Y:S05]  /*0b00*/  BSYNC.RECONVERGENT B0 ;  /* 0x0000000000007941 */ /* 0x000fea0003800200 */
.L_x_1:
[----:B------:R-:W0:Y:S01]  /*0b10*/  LDCU UR4, c[0x0][0x384] ;  /* 0x00007080ff0477ac */ /* 0x000e220008000800 */
[----:B------:R-:W-:-:S05]  /*0b20*/  VIADD R12, R12, 0x1 ;  /* 0x000000010c0c7836 */ /* 0x000fca0000000000 */
[----:B0-----:R-:W-:-:S13]  /*0b30*/  ISETP.NE.AND P0, PT, R12, UR4, PT ;  /* 0x000000040c007c0c */ /* 0x001fda000bf05270 */
[----:B------:R-:W-:Y:S05]  /*0b40*/  @P0 BRA `(.L_x_11) ;  /* 0xfffffff400940947 */ /* 0x000fea000383ffff */
.L_x_0:
[----:B------:R-:W0:Y:S02]  /*0b50*/  LDC.64 R2, c[0x0][0x388] ;  /* 0x0000e200ff027b82 */ /* 0x000e240000000a00 */
[----:B0-----:R-:W-:-:S05]  /*0b60*/  IMAD.WIDE R2, R0, 0x4, R2 ;  /* 0x0000000400027825 */ /* 0x001fca00078e0202 */
[----:B------:R-:W-:Y:S01]  /*0b70*/  STG.E desc[UR10][R2.64], R10 ;  /* 0x0000000a02007986 */ /* 0x000fe2000c10190a */
[----:B------:R-:W-:Y:S05]  /*0b80*/  EXIT ;  /* 0x000000000000794d */ /* 0x000fea0003800000 */
.L_x_12:
[----:B------:R-:W-:-:S00]  /*0b90*/  BRA `(.L_x_12) ;  /* 0xfffffffc00fc7947 */ /* 0x000fc0000383ffff */
[----:B------:R-:W-:-:S00]  /*0ba0*/  NOP ;  /* 0x0000000000007918 */ /* 0x000fc00000000000 */
        /* <DEDUP_REMOVED lines=13> */
.L_x_13:


//--------------------- .nv.shared.reserved.0     --------------------------
	.section	.nv.shared.reserved.0,"aw",@nobits
	.weak		__nv_reservedSMEM_offset_0_alias
	.size		__nv_reservedSMEM_offset_0_alias, 0, 64
	.other		__nv_reservedSMEM_offset_0_alias,@"STO_CUDA_RESERVED_SHARED STV_DEFAULT"
__nv_reservedSMEM_offset_0_alias:
	.zero		0
	.zero		64


//--------------------- .nv.constant0._Z8tcdbgpu2iiPjS_ --------------------------
	.section	.nv.constant0._Z8tcdbgpu2iiPjS_,"a",@progbits
	.sectionflags	@""
	.align	4
.nv.constant0._Z8tcdbgpu2iiPjS_:
	.zero		920


//--------------------- SYMBOLS --------------------------

	.type		.nv.reservedSmem.offset0,@object
	.size		.nv.reservedSmem.offset0,0x4
